	.headerflags	@"EF_CUDA_TEXMODE_UNIFIED EF_CUDA_64BIT_ADDRESS EF_CUDA_ACCELERATORS EF_CUDA_SM90 EF_CUDA_VIRTUAL_SM(EF_CUDA_SM90)"
	.elftype	@"ET_EXEC"


//--------------------- .nv.info                  --------------------------
	.section	.nv.info,"",@"SHT_CUDA_INFO"
	.align	4


	//----- nvinfo : EIATTR_REGCOUNT
	.align		4
        /*0000*/ 	.byte	0x04, 0x2f
        /*0002*/ 	.short	(.L_3 - .L_2)
	.align		4
.L_2:
        /*0004*/ 	.word	index@(triton_poi_fused__native_batch_norm_legit_no_training_add_relu_21)
        /*0008*/ 	.word	0x00000014


	//----- nvinfo : EIATTR_MIN_STACK_SIZE
	.align		4
.L_3:
        /*000c*/ 	.byte	0x04, 0x12
        /*000e*/ 	.short	(.L_5 - .L_4)
	.align		4
.L_4:
        /*0010*/ 	.word	index@(triton_poi_fused__native_batch_norm_legit_no_training_add_relu_21)
        /*0014*/ 	.word	0x00000000


	//----- nvinfo : EIATTR_FRAME_SIZE
	.align		4
.L_5:
        /*0018*/ 	.byte	0x04, 0x11
        /*001a*/ 	.short	(.L_7 - .L_6)
	.align		4
.L_6:
        /*001c*/ 	.word	index@(triton_poi_fused__native_batch_norm_legit_no_training_add_relu_21)
        /*0020*/ 	.word	0x00000000


	//----- nvinfo : EIATTR_MIN_STACK_SIZE
	.align		4
.L_7:
        /*0024*/ 	.byte	0x04, 0x12
        /*0026*/ 	.short	(.L_9 - .L_8)
	.align		4
.L_8:
        /*0028*/ 	.word	index@(triton_poi_fused__native_batch_norm_legit_no_training_add_relu_21)
        /*002c*/ 	.word	0x00000000
.L_9:


//--------------------- .nv.info.triton_poi_fused__native_batch_norm_legit_no_training_add_relu_21 --------------------------
	.section	.nv.info.triton_poi_fused__native_batch_norm_legit_no_training_add_relu_21,"",@"SHT_CUDA_INFO"
	.sectionflags	@""
	.align	4


	//----- nvinfo : EIATTR_CUDA_API_VERSION
	.align		4
        /*0000*/ 	.byte	0x04, 0x37
        /*0002*/ 	.short	(.L_11 - .L_10)
.L_10:
        /*0004*/ 	.word	0x0000007c


	//----- nvinfo : EIATTR_KPARAM_INFO
	.align		4
.L_11:
        /*0008*/ 	.byte	0x04, 0x17
        /*000a*/ 	.short	(.L_13 - .L_12)
.L_12:
        /*000c*/ 	.word	0x00000000
        /*0010*/ 	.short	0x0007
        /*0012*/ 	.short	0x0038
        /*0014*/ 	.byte	0x00, 0xf0, 0x11, 0x00


	//----- nvinfo : EIATTR_KPARAM_INFO
	.align		4
.L_13:
        /*0018*/ 	.byte	0x04, 0x17
        /*001a*/ 	.short	(.L_15 - .L_14)
.L_14:
        /*001c*/ 	.word	0x00000000
        /*0020*/ 	.short	0x0006
        /*0022*/ 	.short	0x0030
        /*0024*/ 	.byte	0x00, 0xf4, 0x21, 0x00


	//----- nvinfo : EIATTR_KPARAM_INFO
	.align		4
.L_15:
        /*0028*/ 	.byte	0x04, 0x17
        /*002a*/ 	.short	(.L_17 - .L_16)
.L_16:
        /*002c*/ 	.word	0x00000000
        /*0030*/ 	.short	0x0005
        /*0032*/ 	.short	0x0028
        /*0034*/ 	.byte	0x00, 0xf4, 0x21, 0x00


	//----- nvinfo : EIATTR_KPARAM_INFO
	.align		4
.L_17:
        /*0038*/ 	.byte	0x04, 0x17
        /*003a*/ 	.short	(.L_19 - .L_18)
.L_18:
        /*003c*/ 	.word	0x00000000
        /*0040*/ 	.short	0x0004
        /*0042*/ 	.short	0x0020
        /*0044*/ 	.byte	0x00, 0xf4, 0x21, 0x00


	//----- nvinfo : EIATTR_KPARAM_INFO
	.align		4
.L_19:
        /*0048*/ 	.byte	0x04, 0x17
        /*004a*/ 	.short	(.L_21 - .L_20)
.L_20:
        /*004c*/ 	.word	0x00000000
        /*0050*/ 	.short	0x0003
        /*0052*/ 	.short	0x0018
        /*0054*/ 	.byte	0x00, 0xf4, 0x21, 0x00


	//----- nvinfo : EIATTR_KPARAM_INFO
	.align		4
.L_21:
        /*0058*/ 	.byte	0x04, 0x17
        /*005a*/ 	.short	(.L_23 - .L_22)
.L_22:
        /*005c*/ 	.word	0x00000000
        /*0060*/ 	.short	0x0002
        /*0062*/ 	.short	0x0010
        /*0064*/ 	.byte	0x00, 0xf4, 0x21, 0x00


	//----- nvinfo : EIATTR_KPARAM_INFO
	.align		4
.L_23:
        /*0068*/ 	.byte	0x04, 0x17
        /*006a*/ 	.short	(.L_25 - .L_24)
.L_24:
        /*006c*/ 	.word	0x00000000
        /*0070*/ 	.short	0x0001
        /*0072*/ 	.short	0x0008
        /*0074*/ 	.byte	0x00, 0xf4, 0x21, 0x00


	//----- nvinfo : EIATTR_KPARAM_INFO
	.align		4
.L_25:
        /*0078*/ 	.byte	0x04, 0x17
        /*007a*/ 	.short	(.L_27 - .L_26)
.L_26:
        /*007c*/ 	.word	0x00000000
        /*0080*/ 	.short	0x0000
        /*0082*/ 	.short	0x0000
        /*0084*/ 	.byte	0x00, 0xf4, 0x21, 0x00


	//----- nvinfo : EIATTR_SPARSE_MMA_MASK
	.align		4
.L_27:
        /*0088*/ 	.byte	0x03, 0x50
        /*008a*/ 	.short	0x0000


	//----- nvinfo : EIATTR_MAXREG_COUNT
	.align		4
        /*008c*/ 	.byte	0x03, 0x1b
        /*008e*/ 	.short	0x00ff


	//----- nvinfo : EIATTR_EXIT_INSTR_OFFSETS
	.align		4
        /*0090*/ 	.byte	0x04, 0x1c
        /*0092*/ 	.short	(.L_29 - .L_28)


	//   ....[0]....
.L_28:
        /*0094*/ 	.word	0x000003b0


	//----- nvinfo : EIATTR_REQNTID
	.align		4
.L_29:
        /*0098*/ 	.byte	0x04, 0x10
        /*009a*/ 	.short	(.L_31 - .L_30)
.L_30:
        /*009c*/ 	.word	0x00000080
        /*00a0*/ 	.word	0x00000001
        /*00a4*/ 	.word	0x00000001


	//----- nvinfo : EIATTR_CBANK_PARAM_SIZE
	.align		4
.L_31:
        /*00a8*/ 	.byte	0x03, 0x19
        /*00aa*/ 	.short	0x003c


	//----- nvinfo : EIATTR_PARAM_CBANK
	.align		4
        /*00ac*/ 	.byte	0x04, 0x0a
        /*00ae*/ 	.short	(.L_33 - .L_32)
	.align		4
.L_32:
        /*00b0*/ 	.word	index@(.nv.constant0.triton_poi_fused__native_batch_norm_legit_no_training_add_relu_21)
        /*00b4*/ 	.short	0x0210
        /*00b6*/ 	.short	0x003c


	//----- nvinfo : EIATTR_SW_WAR
	.align		4
.L_33:
        /*00b8*/ 	.byte	0x04, 0x36
        /*00ba*/ 	.short	(.L_35 - .L_34)
.L_34:
        /*00bc*/ 	.word	0x00000008
.L_35:


//--------------------- .nv.callgraph             --------------------------
	.section	.nv.callgraph,"",@"SHT_CUDA_CALLGRAPH"
	.align	4
	.sectionentsize	8
	.align		4
        /*0000*/ 	.word	0x00000000
	.align		4
        /*0004*/ 	.word	0xffffffff
	.align		4
        /*0008*/ 	.word	0x00000000
	.align		4
        /*000c*/ 	.word	0xfffffffe
	.align		4
        /*0010*/ 	.word	0x00000000
	.align		4
        /*0014*/ 	.word	0xfffffffd
	.align		4
        /*0018*/ 	.word	0x00000000
	.align		4
        /*001c*/ 	.word	0xfffffffc


//--------------------- .nv.constant4             --------------------------
	.section	.nv.constant4,"a",@progbits
	.align	8
	.align		8
.nv.constant4:
        /*0000*/ 	.dword	_$_str
	.align		8
        /*0008*/ 	.dword	_$_str_$_2


//--------------------- .text.triton_poi_fused__native_batch_norm_legit_no_training_add_relu_21 --------------------------
	.section	.text.triton_poi_fused__native_batch_norm_legit_no_training_add_relu_21,"ax",@progbits
	.align	128
        .global         triton_poi_fused__native_batch_norm_legit_no_training_add_relu_21
        .type           triton_poi_fused__native_batch_norm_legit_no_training_add_relu_21,@function
        .size           triton_poi_fused__native_batch_norm_legit_no_training_add_relu_21,(.L_x_1 - triton_poi_fused__native_batch_norm_legit_no_training_add_relu_21)
        .other          triton_poi_fused__native_batch_norm_legit_no_training_add_relu_21,@"STO_CUDA_ENTRY STV_DEFAULT"
triton_poi_fused__native_batch_norm_legit_no_training_add_relu_21:
.text.triton_poi_fused__native_batch_norm_legit_no_training_add_relu_21:
[----:B------:R-:W-:Y:S01]  /*0000*/  LDC R1, c[0x0][0x28] ;  /* 0x00000a00ff017b82 */ /* 0x000fe20000000800 */
[----:B------:R-:W1:Y:S07]  /*0010*/  S2R R0, SR_TID.X ;  /* 0x0000000000007919 */ /* 0x000e6e0000002100 */
[----:B------:R-:W2:Y:S01]  /*0020*/  LDC.64 R10, c[0x0][0x220] ;  /* 0x00008800ff0a7b82 */ /* 0x000ea20000000a00 */
[----:B------:R-:W-:Y:S01]  /*0030*/  ULDC.64 UR4, c[0x0][0x208] ;  /* 0x0000820000047ab9 */ /* 0x000fe20000000a00 */
[----:B------:R-:W3:Y:S06]  /*0040*/  S2R R5, SR_CTAID.X ;  /* 0x0000000000057919 */ /* 0x000eec0000002500 */
[----:B------:R-:W4:Y:S08]  /*0050*/  LDC.64 R6, c[0x0][0x210] ;  /* 0x00008400ff067b82 */ /* 0x000f300000000a00 */
[----:B------:R-:W5:Y:S08]  /*0060*/  LDC.64 R8, c[0x0][0x218] ;  /* 0x00008600ff087b82 */ /* 0x000f700000000a00 */
[----:B------:R-:W4:Y:S01]  /*0070*/  LDC.64 R12, c[0x0][0x228] ;  /* 0x00008a00ff0c7b82 */ /* 0x000f220000000a00 */
[----:B-1----:R-:W-:-:S07]  /*0080*/  SHF.L.U32 R0, R0, 0x1, RZ ;  /* 0x0000000100007819 */ /* 0x002fce00000006ff */
[----:B------:R-:W1:Y:S01]  /*0090*/  LDC.64 R14, c[0x0][0x230] ;  /* 0x00008c00ff0e7b82 */ /* 0x000e620000000a00 */
[----:B---3--:R-:W-:Y:S02]  /*00a0*/  SHF.R.S32.HI R3, RZ, 0x17, R5 ;  /* 0x00000017ff037819 */ /* 0x008fe40000011405 */
[----:B------:R-:W-:Y:S02]  /*00b0*/  LOP3.LUT R0, R0, 0xfe, RZ, 0xc0, !PT ;  /* 0x000000fe00007812 */ /* 0x000fe400078ec0ff */
[----:B------:R-:W-:Y:S02]  /*00c0*/  SGXT R3, R3, 0x1 ;  /* 0x000000010303781a */ /* 0x000fe40000000200 */
[----:B------:R-:W-:-:S04]  /*00d0*/  LEA R0, R5, R0, 0x8 ;  /* 0x0000000005007211 */ /* 0x000fc800078e40ff */
[----:B------:R-:W-:-:S04]  /*00e0*/  LEA.HI R3, R3, R0, RZ, 0x4 ;  /* 0x0000000003037211 */ /* 0x000fc800078f20ff */
[--C-:B------:R-:W-:Y:S02]  /*00f0*/  SHF.R.S32.HI R2, RZ, 0x4, R3.reuse ;  /* 0x00000004ff027819 */ /* 0x100fe40000011403 */
[----:B------:R-:W-:-:S04]  /*0100*/  SHF.R.S32.HI R3, RZ, 0x1f, R3 ;  /* 0x0000001fff037819 */ /* 0x000fc80000011403 */
[----:B------:R-:W-:-:S04]  /*0110*/  LEA.HI R3, R3, R2, RZ, 0xa ;  /* 0x0000000203037211 */ /* 0x000fc800078f50ff */
[----:B------:R-:W-:-:S04]  /*0120*/  LOP3.LUT R3, R3, 0xfffffc00, RZ, 0xc0, !PT ;  /* 0xfffffc0003037812 */ /* 0x000fc800078ec0ff */
[----:B------:R-:W-:Y:S02]  /*0130*/  IADD3 R17, R2, -R3, RZ ;  /* 0x8000000302117210 */ /* 0x000fe40007ffe0ff */
[----:B------:R-:W3:Y:S03]  /*0140*/  LDC.64 R2, c[0x0][0x238] ;  /* 0x00008e00ff027b82 */ /* 0x000ee60000000a00 */
[----:B--2---:R-:W-:-:S05]  /*0150*/  IMAD.WIDE R10, R17, 0x4, R10 ;  /* 0x00000004110a7825 */ /* 0x004fca00078e020a */
[----:B------:R1:W2:Y:S01]  /*0160*/  LDG.E.EL R4, desc[UR4][R10.64] ;  /* 0x000000040a047981 */ /* 0x0002a2000c2e1900 */
[----:B----4-:R-:W-:-:S04]  /*0170*/  IMAD.WIDE R6, R0, 0x4, R6 ;  /* 0x0000000400067825 */ /* 0x010fc800078e0206 */
[C---:B-----5:R-:W-:Y:S02]  /*0180*/  IMAD.WIDE R8, R17.reuse, 0x4, R8 ;  /* 0x0000000411087825 */ /* 0x060fe400078e0208 */
[----:B------:R-:W4:Y:S02]  /*0190*/  LDG.E.64 R6, desc[UR4][R6.64] ;  /* 0x0000000406067981 */ /* 0x000f24000c1e1b00 */
[C---:B0-----:R-:W-:Y:S02]  /*01a0*/  IMAD.WIDE R12, R17.reuse, 0x4, R12 ;  /* 0x00000004110c7825 */ /* 0x041fe400078e020c */
[----:B------:R0:W4:Y:S02]  /*01b0*/  LDG.E.EL R5, desc[UR4][R8.64] ;  /* 0x0000000408057981 */ /* 0x000124000c2e1900 */
[----:B-1----:R-:W-:Y:S02]  /*01c0*/  IMAD.WIDE R10, R17, 0x4, R14 ;  /* 0x00000004110a7825 */ /* 0x002fe400078e020e */
[----:B------:R1:W5:Y:S02]  /*01d0*/  LDG.E.EL R12, desc[UR4][R12.64] ;  /* 0x000000040c0c7981 */ /* 0x000364000c2e1900 */
[----:B---3--:R-:W-:-:S02]  /*01e0*/  IMAD.WIDE R2, R0, 0x4, R2 ;  /* 0x0000000400027825 */ /* 0x008fc400078e0202 */
[----:B------:R-:W5:Y:S01]  /*01f0*/  LDG.E.EL R11, desc[UR4][R10.64] ;  /* 0x000000040a0b7981 */ /* 0x000f62000c2e1900 */
[----:B0-----:R-:W0:Y:S03]  /*0200*/  LDC.64 R8, c[0x0][0x240] ;  /* 0x00009000ff087b82 */ /* 0x001e260000000a00 */
[----:B------:R-:W3:Y:S01]  /*0210*/  LDG.E.64 R2, desc[UR4][R2.64] ;  /* 0x0000000402027981 */ /* 0x000ee2000c1e1b00 */
[----:B-1----:R-:W-:Y:S01]  /*0220*/  HFMA2.MMA R13, -RZ, RZ, 1.625, 0 ;  /* 0x3e800000ff0d7435 */ /* 0x002fe200000001ff */
[----:B0-----:R-:W-:-:S04]  /*0230*/  IMAD.WIDE R8, R0, 0x4, R8 ;  /* 0x0000000400087825 */ /* 0x001fc800078e0208 */
[----:B--2---:R-:W-:-:S04]  /*0240*/  FADD R4, R4, 9.9999997473787516356e-06 ;  /* 0x3727c5ac04047421 */ /* 0x004fc80000000000 */
[----:B------:R-:W0:Y:S02]  /*0250*/  MUFU.SQRT R14, R4 ;  /* 0x00000004000e7308 */ /* 0x000e240000002000 */
[C---:B0-----:R-:W-:Y:S02]  /*0260*/  FSETP.GT.AND P0, PT, R14.reuse, 8.50705917302346158658e+37, PT ;  /* 0x7e8000000e00780b */ /* 0x041fe40003f04000 */
[----:B------:R-:W-:-:S11]  /*0270*/  FSETP.GEU.AND P1, PT, R14, 1.175494350822287508e-38, PT ;  /* 0x008000000e00780b */ /* 0x000fd60003f2e000 */
[----:B------:R-:W-:-:S04]  /*0280*/  @P0 FMUL R14, R14, 0.25 ;  /* 0x3e8000000e0e0820 */ /* 0x000fc80000400000 */
[----:B------:R-:W-:-:S06]  /*0290*/  @!P1 FMUL R14, R14, 16777216 ;  /* 0x4b8000000e0e9820 */ /* 0x000fcc0000400000 */
[----:B------:R-:W0:Y:S01]  /*02a0*/  MUFU.RCP R14, R14 ;  /* 0x0000000e000e7308 */ /* 0x000e220000001000 */
[----:B------:R-:W-:Y:S01]  /*02b0*/  FSEL R13, R13, 1, P0 ;  /* 0x3f8000000d0d7808 */ /* 0x000fe20000000000 */
[----:B----4-:R-:W-:-:S04]  /*02c0*/  FADD R7, R7, -R5 ;  /* 0x8000000507077221 */ /* 0x010fc80000000000 */
[----:B------:R-:W-:Y:S01]  /*02d0*/  @!P1 FMUL R13, R13, 16777216 ;  /* 0x4b8000000d0d9820 */ /* 0x000fe20000400000 */
[----:B------:R-:W-:-:S03]  /*02e0*/  FADD R6, R6, -R5 ;  /* 0x8000000506067221 */ /* 0x000fc60000000000 */
[----:B0-----:R-:W-:-:S04]  /*02f0*/  FMUL R13, R14, R13 ;  /* 0x0000000d0e0d7220 */ /* 0x001fc80000400000 */
[-C--:B------:R-:W-:Y:S01]  /*0300*/  FMUL R7, R7, R13.reuse ;  /* 0x0000000d07077220 */ /* 0x080fe20000400000 */
[----:B------:R-:W-:-:S03]  /*0310*/  FMUL R6, R6, R13 ;  /* 0x0000000d06067220 */ /* 0x000fc60000400000 */
[C-C-:B-----5:R-:W-:Y:S01]  /*0320*/  FFMA R4, R12.reuse, R7, R11.reuse ;  /* 0x000000070c047223 */ /* 0x160fe2000000000b */
[----:B------:R-:W-:-:S04]  /*0330*/  FFMA R11, R12, R6, R11 ;  /* 0x000000060c0b7223 */ /* 0x000fc8000000000b */
[----:B---3--:R-:W-:Y:S01]  /*0340*/  FSETP.GEU.AND P1, PT, R4, -R3, PT ;  /* 0x800000030400720b */ /* 0x008fe20003f2e000 */
[----:B------:R-:W-:Y:S01]  /*0350*/  FADD R4, R3, R4 ;  /* 0x0000000403047221 */ /* 0x000fe20000000000 */
[----:B------:R-:W-:Y:S01]  /*0360*/  FADD R3, R2, R11 ;  /* 0x0000000b02037221 */ /* 0x000fe20000000000 */
[----:B------:R-:W-:-:S03]  /*0370*/  FSETP.GEU.AND P0, PT, R11, -R2, PT ;  /* 0x800000020b00720b */ /* 0x000fc60003f0e000 */
[----:B------:R-:W-:Y:S02]  /*0380*/  FSEL R5, R4, RZ, P1 ;  /* 0x000000ff04057208 */ /* 0x000fe40000800000 */
[----:B------:R-:W-:-:S05]  /*0390*/  FSEL R4, R3, RZ, P0 ;  /* 0x000000ff03047208 */ /* 0x000fca0000000000 */
[----:B------:R-:W-:Y:S01]  /*03a0*/  STG.E.64 desc[UR4][R8.64], R4 ;  /* 0x0000000408007986 */ /* 0x000fe2000c101b04 */
[----:B------:R-:W-:Y:S05]  /*03b0*/  EXIT ;  /* 0x000000000000794d */ /* 0x000fea0003800000 */
.L_x_0:
[----:B------:R-:W-:-:S00]  /*03c0*/  BRA `(.L_x_0) ;  /* 0xfffffffc00fc7947 */ /* 0x000fc0000383ffff */
[----:B------:R-:W-:-:S00]  /*03d0*/  NOP ;  /* 0x0000000000007918 */ /* 0x000fc00000000000 */
        /* <DEDUP_REMOVED lines=10> */
.L_x_1:


//--------------------- .nv.global.init           --------------------------
	.section	.nv.global.init,"aw",@progbits
.nv.global.init:
	.type		_$_str,@object
	.size		_$_str,(_$_str_$_2 - _$_str)
_$_str:
        /*0000*/ 	.byte	0x5f, 0x5f, 0x43, 0x55, 0x44, 0x41, 0x5f, 0x46, 0x54, 0x5a, 0x00
	.type		_$_str_$_2,@object
	.size		_$_str_$_2,(.L_1 - _$_str_$_2)
_$_str_$_2:
        /*000b*/ 	.byte	0x5f, 0x5f, 0x43, 0x55, 0x44, 0x41, 0x5f, 0x50, 0x52, 0x45, 0x43, 0x5f, 0x53, 0x51, 0x52, 0x54
        /*001b*/ 	.byte	0x00
.L_1:


//--------------------- .nv.constant0.triton_poi_fused__native_batch_norm_legit_no_training_add_relu_21 --------------------------
	.section	.nv.constant0.triton_poi_fused__native_batch_norm_legit_no_training_add_relu_21,"a",@progbits
	.sectionflags	@""
	.align	4
.nv.constant0.triton_poi_fused__native_batch_norm_legit_no_training_add_relu_21:
	.zero		588
